	.headerflags	@"EF_CUDA_TEXMODE_UNIFIED EF_CUDA_64BIT_ADDRESS EF_CUDA_ACCELERATORS EF_CUDA_SM90 EF_CUDA_VIRTUAL_SM(EF_CUDA_SM90)"
	.elftype	@"ET_EXEC"


//--------------------- .nv.info                  --------------------------
	.section	.nv.info,"",@"SHT_CUDA_INFO"
	.align	4


	//----- nvinfo : EIATTR_REGCOUNT
	.align		4
        /*0000*/ 	.byte	0x04, 0x2f
        /*0002*/ 	.short	(.L_1 - .L_0)
	.align		4
.L_0:
        /*0004*/ 	.word	index@(triton_poi_fused_cat_24)
        /*0008*/ 	.word	0x00000018


	//----- nvinfo : EIATTR_MIN_STACK_SIZE
	.align		4
.L_1:
        /*000c*/ 	.byte	0x04, 0x12
        /*000e*/ 	.short	(.L_3 - .L_2)
	.align		4
.L_2:
        /*0010*/ 	.word	index@(triton_poi_fused_cat_24)
        /*0014*/ 	.word	0x00000000


	//----- nvinfo : EIATTR_FRAME_SIZE
	.align		4
.L_3:
        /*0018*/ 	.byte	0x04, 0x11
        /*001a*/ 	.short	(.L_5 - .L_4)
	.align		4
.L_4:
        /*001c*/ 	.word	index@(triton_poi_fused_cat_24)
        /*0020*/ 	.word	0x00000000


	//----- nvinfo : EIATTR_MIN_STACK_SIZE
	.align		4
.L_5:
        /*0024*/ 	.byte	0x04, 0x12
        /*0026*/ 	.short	(.L_7 - .L_6)
	.align		4
.L_6:
        /*0028*/ 	.word	index@(triton_poi_fused_cat_24)
        /*002c*/ 	.word	0x00000000
.L_7:


//--------------------- .nv.info.triton_poi_fused_cat_24 --------------------------
	.section	.nv.info.triton_poi_fused_cat_24,"",@"SHT_CUDA_INFO"
	.sectionflags	@""
	.align	4


	//----- nvinfo : EIATTR_CUDA_API_VERSION
	.align		4
        /*0000*/ 	.byte	0x04, 0x37
        /*0002*/ 	.short	(.L_9 - .L_8)
.L_8:
        /*0004*/ 	.word	0x0000007c


	//----- nvinfo : EIATTR_KPARAM_INFO
	.align		4
.L_9:
        /*0008*/ 	.byte	0x04, 0x17
        /*000a*/ 	.short	(.L_11 - .L_10)
.L_10:
        /*000c*/ 	.word	0x00000000
        /*0010*/ 	.short	0x0003
        /*0012*/ 	.short	0x0018
        /*0014*/ 	.byte	0x00, 0xf0, 0x11, 0x00


	//----- nvinfo : EIATTR_KPARAM_INFO
	.align		4
.L_11:
        /*0018*/ 	.byte	0x04, 0x17
        /*001a*/ 	.short	(.L_13 - .L_12)
.L_12:
        /*001c*/ 	.word	0x00000000
        /*0020*/ 	.short	0x0002
        /*0022*/ 	.short	0x0010
        /*0024*/ 	.byte	0x00, 0xf4, 0x21, 0x00


	//----- nvinfo : EIATTR_KPARAM_INFO
	.align		4
.L_13:
        /*0028*/ 	.byte	0x04, 0x17
        /*002a*/ 	.short	(.L_15 - .L_14)
.L_14:
        /*002c*/ 	.word	0x00000000
        /*0030*/ 	.short	0x0001
        /*0032*/ 	.short	0x0008
        /*0034*/ 	.byte	0x00, 0xf4, 0x21, 0x00


	//----- nvinfo : EIATTR_KPARAM_INFO
	.align		4
.L_15:
        /*0038*/ 	.byte	0x04, 0x17
        /*003a*/ 	.short	(.L_17 - .L_16)
.L_16:
        /*003c*/ 	.word	0x00000000
        /*0040*/ 	.short	0x0000
        /*0042*/ 	.short	0x0000
        /*0044*/ 	.byte	0x00, 0xf4, 0x21, 0x00


	//----- nvinfo : EIATTR_SPARSE_MMA_MASK
	.align		4
.L_17:
        /*0048*/ 	.byte	0x03, 0x50
        /*004a*/ 	.short	0x0000


	//----- nvinfo : EIATTR_MAXREG_COUNT
	.align		4
        /*004c*/ 	.byte	0x03, 0x1b
        /*004e*/ 	.short	0x00ff


	//----- nvinfo : EIATTR_EXIT_INSTR_OFFSETS
	.align		4
        /*0050*/ 	.byte	0x04, 0x1c
        /*0052*/ 	.short	(.L_19 - .L_18)


	//   ....[0]....
.L_18:
        /*0054*/ 	.word	0x00000530


	//----- nvinfo : EIATTR_REQNTID
	.align		4
.L_19:
        /*0058*/ 	.byte	0x04, 0x10
        /*005a*/ 	.short	(.L_21 - .L_20)
.L_20:
        /*005c*/ 	.word	0x00000080
        /*0060*/ 	.word	0x00000001
        /*0064*/ 	.word	0x00000001


	//----- nvinfo : EIATTR_CBANK_PARAM_SIZE
	.align		4
.L_21:
        /*0068*/ 	.byte	0x03, 0x19
        /*006a*/ 	.short	0x001c


	//----- nvinfo : EIATTR_PARAM_CBANK
	.align		4
        /*006c*/ 	.byte	0x04, 0x0a
        /*006e*/ 	.short	(.L_23 - .L_22)
	.align		4
.L_22:
        /*0070*/ 	.word	index@(.nv.constant0.triton_poi_fused_cat_24)
        /*0074*/ 	.short	0x0210
        /*0076*/ 	.short	0x001c


	//----- nvinfo : EIATTR_SW_WAR
	.align		4
.L_23:
        /*0078*/ 	.byte	0x04, 0x36
        /*007a*/ 	.short	(.L_25 - .L_24)
.L_24:
        /*007c*/ 	.word	0x00000008
.L_25:


//--------------------- .nv.callgraph             --------------------------
	.section	.nv.callgraph,"",@"SHT_CUDA_CALLGRAPH"
	.align	4
	.sectionentsize	8
	.align		4
        /*0000*/ 	.word	0x00000000
	.align		4
        /*0004*/ 	.word	0xffffffff
	.align		4
        /*0008*/ 	.word	0x00000000
	.align		4
        /*000c*/ 	.word	0xfffffffe
	.align		4
        /*0010*/ 	.word	0x00000000
	.align		4
        /*0014*/ 	.word	0xfffffffd
	.align		4
        /*0018*/ 	.word	0x00000000
	.align		4
        /*001c*/ 	.word	0xfffffffc


//--------------------- .text.triton_poi_fused_cat_24 --------------------------
	.section	.text.triton_poi_fused_cat_24,"ax",@progbits
	.align	128
        .global         triton_poi_fused_cat_24
        .type           triton_poi_fused_cat_24,@function
        .size           triton_poi_fused_cat_24,(.L_x_1 - triton_poi_fused_cat_24)
        .other          triton_poi_fused_cat_24,@"STO_CUDA_ENTRY STV_DEFAULT"
triton_poi_fused_cat_24:
.text.triton_poi_fused_cat_24:
[----:B------:R-:W-:Y:S01]  /*0000*/  LDC R1, c[0x0][0x28] ;  /* 0x00000a00ff017b82 */ /* 0x000fe20000000800 */
[----:B------:R-:W1:Y:S01]  /*0010*/  S2R R0, SR_TID.X ;  /* 0x0000000000007919 */ /* 0x000e620000002100 */
[----:B------:R-:W-:Y:S01]  /*0020*/  ULDC.64 UR4, c[0x0][0x218] ;  /* 0x0000860000047ab9 */ /* 0x000fe20000000a00 */
[----:B------:R-:W2:Y:S01]  /*0030*/  S2R R3, SR_CTAID.X ;  /* 0x0000000000037919 */ /* 0x000ea20000002500 */
[----:B-1----:R-:W-:Y:S01]  /*0040*/  IMAD.SHL.U32 R0, R0, 0x4, RZ ;  /* 0x0000000400007824 */ /* 0x002fe200078e00ff */
[----:B--2---:R-:W-:-:S04]  /*0050*/  SHF.R.S32.HI R5, RZ, 0x16, R3 ;  /* 0x00000016ff057819 */ /* 0x004fc80000011403 */
[----:B------:R-:W-:Y:S02]  /*0060*/  LOP3.LUT R0, R0, 0x1fc, RZ, 0xc0, !PT ;  /* 0x000001fc00007812 */ /* 0x000fe400078ec0ff */
[----:B------:R-:W-:-:S03]  /*0070*/  SGXT R5, R5, 0x1 ;  /* 0x000000010505781a */ /* 0x000fc60000000200 */
[----:B------:R-:W-:-:S04]  /*0080*/  IMAD R0, R3, 0x200, R0 ;  /* 0x0000020003007824 */ /* 0x000fc800078e0200 */
[C---:B------:R-:W-:Y:S01]  /*0090*/  VIADD R11, R0.reuse, 0x1 ;  /* 0x00000001000b7836 */ /* 0x040fe20000000000 */
[----:B------:R-:W-:Y:S01]  /*00a0*/  SHF.R.S32.HI R3, RZ, 0x1f, R0 ;  /* 0x0000001fff037819 */ /* 0x000fe20000011400 */
[----:B------:R-:W-:-:S03]  /*00b0*/  VIADD R12, R0, 0x3 ;  /* 0x00000003000c7836 */ /* 0x000fc60000000000 */
[----:B------:R-:W-:Y:S02]  /*00c0*/  LEA.HI R2, R5, R11, RZ, 0x8 ;  /* 0x0000000b05027211 */ /* 0x000fe400078f40ff */
[----:B------:R-:W-:Y:S02]  /*00d0*/  LEA.HI R3, R3, R0, RZ, 0x8 ;  /* 0x0000000003037211 */ /* 0x000fe400078f40ff */
[----:B------:R-:W-:Y:S01]  /*00e0*/  LOP3.LUT R6, R2, 0x3ffff00, RZ, 0xc0, !PT ;  /* 0x03ffff0002067812 */ /* 0x000fe200078ec0ff */
[----:B------:R-:W-:Y:S01]  /*00f0*/  VIADD R2, R0, 0x2 ;  /* 0x0000000200027836 */ /* 0x000fe20000000000 */
[----:B------:R-:W-:Y:S02]  /*0100*/  SHF.R.S32.HI R4, RZ, 0x8, R3 ;  /* 0x00000008ff047819 */ /* 0x000fe40000011403 */
[----:B------:R-:W-:Y:S01]  /*0110*/  LOP3.LUT R3, R3, 0xffffff00, RZ, 0xc0, !PT ;  /* 0xffffff0003037812 */ /* 0x000fe200078ec0ff */
[----:B------:R-:W-:Y:S01]  /*0120*/  IMAD.IADD R11, R11, 0x1, -R6 ;  /* 0x000000010b0b7824 */ /* 0x000fe200078e0a06 */
[----:B------:R-:W-:Y:S01]  /*0130*/  LEA.HI R6, R5, R2, RZ, 0x8 ;  /* 0x0000000205067211 */ /* 0x000fe200078f40ff */
[C---:B------:R-:W-:Y:S01]  /*0140*/  IMAD.SHL.U32 R9, R4.reuse, 0x80, RZ ;  /* 0x0000008004097824 */ /* 0x040fe200078e00ff */
[----:B------:R-:W-:Y:S01]  /*0150*/  LEA.HI R7, R4, R4, RZ, 0x6 ;  /* 0x0000000404077211 */ /* 0x000fe200078f30ff */
[----:B------:R-:W-:Y:S01]  /*0160*/  IMAD.IADD R10, R0, 0x1, -R3 ;  /* 0x00000001000a7824 */ /* 0x000fe200078e0a03 */
[----:B------:R-:W-:-:S02]  /*0170*/  LOP3.LUT R3, R6, 0x3ffff00, RZ, 0xc0, !PT ;  /* 0x03ffff0006037812 */ /* 0x000fc400078ec0ff */
[----:B------:R-:W-:Y:S02]  /*0180*/  LOP3.LUT R7, R7, 0xffffffc0, RZ, 0xc0, !PT ;  /* 0xffffffc007077812 */ /* 0x000fe400078ec0ff */
[----:B------:R-:W-:Y:S01]  /*0190*/  SHF.R.S32.HI R6, RZ, 0x1f, R10 ;  /* 0x0000001fff067819 */ /* 0x000fe2000001140a */
[----:B------:R-:W-:Y:S01]  /*01a0*/  IMAD.IADD R13, R2, 0x1, -R3 ;  /* 0x00000001020d7824 */ /* 0x000fe200078e0a03 */
[----:B------:R-:W-:Y:S01]  /*01b0*/  IADD3 R15, P0, R10, R9, RZ ;  /* 0x000000090a0f7210 */ /* 0x000fe20007f1e0ff */
[----:B------:R-:W1:Y:S01]  /*01c0*/  LDC.64 R2, c[0x0][0x210] ;  /* 0x00008400ff027b82 */ /* 0x000e620000000a00 */
[----:B------:R-:W-:Y:S01]  /*01d0*/  ISETP.GT.AND P1, PT, R10, 0x7f, PT ;  /* 0x0000007f0a00780c */ /* 0x000fe20003f24270 */
[----:B------:R-:W-:Y:S01]  /*01e0*/  IMAD.IADD R14, R4, 0x1, -R7 ;  /* 0x00000001040e7824 */ /* 0x000fe200078e0a07 */
[----:B------:R-:W-:Y:S02]  /*01f0*/  LEA.HI.X.SX32 R6, R9, R6, 0x1, P0 ;  /* 0x0000000609067211 */ /* 0x000fe400000f0eff */
[----:B------:R-:W-:-:S02]  /*0200*/  LEA R8, P0, R15, UR4, 0x2 ;  /* 0x000000040f087c11 */ /* 0x000fc4000f8010ff */
[----:B------:R-:W-:Y:S02]  /*0210*/  LEA.HI R7, R5, R0, RZ, 0xe ;  /* 0x0000000005077211 */ /* 0x000fe400078f70ff */
[----:B------:R-:W-:Y:S01]  /*0220*/  LEA.HI.X R9, R15, UR5, R6, 0x2, P0 ;  /* 0x000000050f097c11 */ /* 0x000fe200080f1406 */
[----:B------:R-:W-:Y:S01]  /*0230*/  ULDC.64 UR4, c[0x0][0x208] ;  /* 0x0000820000047ab9 */ /* 0x000fe20000000a00 */
[----:B------:R-:W-:Y:S02]  /*0240*/  LEA.HI R6, R5, R12, RZ, 0x8 ;  /* 0x0000000c05067211 */ /* 0x000fe400078f40ff */
[----:B------:R-:W-:Y:S02]  /*0250*/  CS2R R4, SRZ ;  /* 0x0000000000047805 */ /* 0x000fe4000001ff00 */
[----:B------:R-:W-:Y:S02]  /*0260*/  SHF.R.S32.HI R17, RZ, 0xe, R7 ;  /* 0x0000000eff117819 */ /* 0x000fe40000011407 */
[----:B------:R-:W-:-:S02]  /*0270*/  LOP3.LUT R15, R6, 0x3ffff00, RZ, 0xc0, !PT ;  /* 0x03ffff00060f7812 */ /* 0x000fc400078ec0ff */
[----:B------:R-:W-:Y:S01]  /*0280*/  CS2R R6, SRZ ;  /* 0x0000000000067805 */ /* 0x000fe2000001ff00 */
[----:B------:R-:W-:Y:S01]  /*0290*/  IMAD R14, R17, 0x2000, R14 ;  /* 0x00002000110e7824 */ /* 0x000fe200078e020e */
[----:B------:R-:W-:Y:S01]  /*02a0*/  ISETP.GE.AND P0, PT, R10, 0x80, PT ;  /* 0x000000800a00780c */ /* 0x000fe20003f06270 */
[----:B------:R-:W-:-:S03]  /*02b0*/  IMAD.IADD R15, R12, 0x1, -R15 ;  /* 0x000000010c0f7824 */ /* 0x000fc600078e0a0f */
[----:B------:R2:W3:Y:S01]  /*02c0*/  @P1 LDG.E.EL.128 R4, desc[UR4][R8.64+-0x200] ;  /* 0xfffe000408041981 */ /* 0x0004e2000c2e1d00 */
[--C-:B------:R-:W-:Y:S02]  /*02d0*/  IMAD R19, R13, 0x40, R14.reuse ;  /* 0x000000400d137824 */ /* 0x100fe400078e020e */
[--C-:B------:R-:W-:Y:S02]  /*02e0*/  IMAD R13, R10, 0x40, R14.reuse ;  /* 0x000000400a0d7824 */ /* 0x100fe400078e020e */
[--C-:B------:R-:W-:Y:S01]  /*02f0*/  IMAD R17, R11, 0x40, R14.reuse ;  /* 0x000000400b117824 */ /* 0x100fe200078e020e */
[----:B------:R-:W-:Y:S01]  /*0300*/  CS2R R10, SRZ ;  /* 0x00000000000a7805 */ /* 0x000fe2000001ff00 */
[----:B------:R-:W-:Y:S02]  /*0310*/  IMAD R21, R15, 0x40, R14 ;  /* 0x000000400f157824 */ /* 0x000fe400078e020e */
[----:B-1----:R-:W-:-:S04]  /*0320*/  IMAD.WIDE R14, R13, 0x4, R2 ;  /* 0x000000040d0e7825 */ /* 0x002fc800078e0202 */
[----:B------:R-:W-:Y:S01]  /*0330*/  IMAD.MOV.U32 R12, RZ, RZ, RZ ;  /* 0x000000ffff0c7224 */ /* 0x000fe200078e00ff */
[----:B------:R-:W4:Y:S01]  /*0340*/  @!P0 LDG.E.EL R10, desc[UR4][R14.64] ;  /* 0x000000040e0a8981 */ /* 0x000f22000c2e1900 */
[----:B--2---:R-:W-:-:S04]  /*0350*/  IMAD.WIDE R8, R19, 0x4, R2 ;  /* 0x0000000413087825 */ /* 0x004fc800078e0202 */
[----:B------:R-:W-:Y:S01]  /*0360*/  IMAD.MOV.U32 R13, RZ, RZ, RZ ;  /* 0x000000ffff0d7224 */ /* 0x000fe200078e00ff */
[----:B------:R4:W2:Y:S01]  /*0370*/  @!P0 LDG.E.EL R11, desc[UR4][R8.64] ;  /* 0x00000004080b8981 */ /* 0x0008a2000c2e1900 */
[----:B------:R-:W-:-:S04]  /*0380*/  IMAD.WIDE R16, R17, 0x4, R2 ;  /* 0x0000000411107825 */ /* 0x000fc800078e0202 */
[----:B------:R-:W-:Y:S01]  /*0390*/  IMAD.WIDE R18, R21, 0x4, R2 ;  /* 0x0000000415127825 */ /* 0x000fe200078e0202 */
[----:B------:R-:W5:Y:S01]  /*03a0*/  @!P0 LDG.E.EL R12, desc[UR4][R16.64] ;  /* 0x00000004100c8981 */ /* 0x000f62000c2e1900 */
[----:B------:R-:W1:Y:S03]  /*03b0*/  LDC.64 R2, c[0x0][0x220] ;  /* 0x00008800ff027b82 */ /* 0x000e660000000a00 */
[----:B------:R-:W5:Y:S01]  /*03c0*/  @!P0 LDG.E.EL R13, desc[UR4][R18.64] ;  /* 0x00000004120d8981 */ /* 0x000f62000c2e1900 */
[----:B-1----:R-:W-:Y:S01]  /*03d0*/  IMAD.WIDE R2, R0, 0x4, R2 ;  /* 0x0000000400027825 */ /* 0x002fe200078e0202 */
[----:B---3--:R-:W-:Y:S02]  /*03e0*/  SEL R4, R4, RZ, P1 ;  /* 0x000000ff04047207 */ /* 0x008fe40000800000 */
[----:B------:R-:W-:Y:S02]  /*03f0*/  SEL R5, R5, RZ, P1 ;  /* 0x000000ff05057207 */ /* 0x000fe40000800000 */
[----:B------:R-:W-:-:S02]  /*0400*/  SEL R6, R6, RZ, P1 ;  /* 0x000000ff06067207 */ /* 0x000fc40000800000 */
[----:B------:R-:W-:Y:S02]  /*0410*/  SEL R7, R7, RZ, P1 ;  /* 0x000000ff07077207 */ /* 0x000fe40000800000 */
[----:B------:R-:W-:Y:S02]  /*0420*/  FSETP.GT.AND P1, PT, R4, RZ, PT ;  /* 0x000000ff0400720b */ /* 0x000fe40003f24000 */
[----:B------:R-:W-:Y:S02]  /*0430*/  FSETP.GT.AND P2, PT, R5, RZ, PT ;  /* 0x000000ff0500720b */ /* 0x000fe40003f44000 */
[----:B------:R-:W-:Y:S02]  /*0440*/  FSETP.GT.AND P3, PT, R6, RZ, PT ;  /* 0x000000ff0600720b */ /* 0x000fe40003f64000 */
[----:B------:R-:W-:Y:S02]  /*0450*/  FSETP.GT.AND P4, PT, R7, RZ, PT ;  /* 0x000000ff0700720b */ /* 0x000fe40003f84000 */
[----:B----4-:R-:W-:-:S02]  /*0460*/  SEL R9, R10, RZ, !P0 ;  /* 0x000000ff0a097207 */ /* 0x010fc40004000000 */
[----:B--2---:R-:W-:-:S03]  /*0470*/  SEL R11, R11, RZ, !P0 ;  /* 0x000000ff0b0b7207 */ /* 0x004fc60004000000 */
[----:B------:R-:W-:Y:S02]  /*0480*/  @!P1 FMUL R4, R4, 0.10000000149011611938 ;  /* 0x3dcccccd04049820 */ /* 0x000fe40000400000 */
[----:B------:R-:W-:Y:S02]  /*0490*/  @!P2 FMUL R5, R5, 0.10000000149011611938 ;  /* 0x3dcccccd0505a820 */ /* 0x000fe40000400000 */
[----:B------:R-:W-:Y:S01]  /*04a0*/  @!P3 FMUL R6, R6, 0.10000000149011611938 ;  /* 0x3dcccccd0606b820 */ /* 0x000fe20000400000 */
[----:B-----5:R-:W-:Y:S01]  /*04b0*/  SEL R12, R12, RZ, !P0 ;  /* 0x000000ff0c0c7207 */ /* 0x020fe20004000000 */
[----:B------:R-:W-:Y:S01]  /*04c0*/  @!P4 FMUL R7, R7, 0.10000000149011611938 ;  /* 0x3dcccccd0707c820 */ /* 0x000fe20000400000 */
[----:B------:R-:W-:Y:S02]  /*04d0*/  SEL R0, R13, RZ, !P0 ;  /* 0x000000ff0d007207 */ /* 0x000fe40004000000 */
[----:B------:R-:W-:Y:S02]  /*04e0*/  SEL R4, R9, R4, !P0 ;  /* 0x0000000409047207 */ /* 0x000fe40004000000 */
[----:B------:R-:W-:-:S02]  /*04f0*/  SEL R5, R12, R5, !P0 ;  /* 0x000000050c057207 */ /* 0x000fc40004000000 */
[----:B------:R-:W-:Y:S02]  /*0500*/  SEL R6, R11, R6, !P0 ;  /* 0x000000060b067207 */ /* 0x000fe40004000000 */
[----:B------:R-:W-:-:S05]  /*0510*/  SEL R7, R0, R7, !P0 ;  /* 0x0000000700077207 */ /* 0x000fca0004000000 */
[----:B------:R-:W-:Y:S01]  /*0520*/  STG.E.128 desc[UR4][R2.64], R4 ;  /* 0x0000000402007986 */ /* 0x000fe2000c101d04 */
[----:B------:R-:W-:Y:S05]  /*0530*/  EXIT ;  /* 0x000000000000794d */ /* 0x000fea0003800000 */
.L_x_0:
[----:B------:R-:W-:-:S00]  /*0540*/  BRA `(.L_x_0) ;  /* 0xfffffffc00fc7947 */ /* 0x000fc0000383ffff */
[----:B------:R-:W-:-:S00]  /*0550*/  NOP ;  /* 0x0000000000007918 */ /* 0x000fc00000000000 */
        /* <DEDUP_REMOVED lines=10> */
.L_x_1:


//--------------------- .nv.constant0.triton_poi_fused_cat_24 --------------------------
	.section	.nv.constant0.triton_poi_fused_cat_24,"a",@progbits
	.sectionflags	@""
	.align	4
.nv.constant0.triton_poi_fused_cat_24:
	.zero		556
